//
// Generated by NVIDIA NVVM Compiler
//
// Compiler Build ID: CL-36424714
// Cuda compilation tools, release 13.0, V13.0.88
// Based on NVVM 20.0.0
//

.version 9.0
.target sm_100
.address_size 64

	// .globl	_Z22Multiplica_Matrices_GMPfS_S_iiii
.extern .func  (.param .b32 func_retval0) vprintf
(
	.param .b64 vprintf_param_0,
	.param .b64 vprintf_param_1
)
;
.global .align 1 .b8 $str[9] = {37, 102, 32, 120, 32, 37, 102, 10};

.visible .entry _Z22Multiplica_Matrices_GMPfS_S_iiii(
	.param .u64 .ptr .align 1 _Z22Multiplica_Matrices_GMPfS_S_iiii_param_0,
	.param .u64 .ptr .align 1 _Z22Multiplica_Matrices_GMPfS_S_iiii_param_1,
	.param .u64 .ptr .align 1 _Z22Multiplica_Matrices_GMPfS_S_iiii_param_2,
	.param .u32 _Z22Multiplica_Matrices_GMPfS_S_iiii_param_3,
	.param .u32 _Z22Multiplica_Matrices_GMPfS_S_iiii_param_4,
	.param .u32 _Z22Multiplica_Matrices_GMPfS_S_iiii_param_5,
	.param .u32 _Z22Multiplica_Matrices_GMPfS_S_iiii_param_6
)
{
	.local .align 16 .b8 	__local_depot0[16];
	.reg .b64 	%SP;
	.reg .b64 	%SPL;
	.reg .pred 	%p<13>;
	.reg .b32 	%r<72>;
	.reg .b32 	%f<98>;
	.reg .b64 	%rd<72>;
	.reg .b64 	%fd<31>;

	mov.u64 	%SPL, __local_depot0;
	cvta.local.u64 	%SP, %SPL;
	ld.param.u64 	%rd9, [_Z22Multiplica_Matrices_GMPfS_S_iiii_param_1];
	ld.param.u64 	%rd10, [_Z22Multiplica_Matrices_GMPfS_S_iiii_param_2];
	ld.param.u32 	%r19, [_Z22Multiplica_Matrices_GMPfS_S_iiii_param_3];
	ld.param.u32 	%r17, [_Z22Multiplica_Matrices_GMPfS_S_iiii_param_4];
	ld.param.u32 	%r18, [_Z22Multiplica_Matrices_GMPfS_S_iiii_param_6];
	cvta.to.global.u64 	%rd1, %rd10;
	cvta.to.global.u64 	%rd2, %rd9;
	mov.u32 	%r20, %ctaid.x;
	mov.u32 	%r21, %ntid.x;
	mov.u32 	%r22, %tid.x;
	mad.lo.s32 	%r1, %r20, %r21, %r22;
	mov.u32 	%r23, %ctaid.y;
	mov.u32 	%r24, %ntid.y;
	mov.u32 	%r25, %tid.y;
	mad.lo.s32 	%r2, %r23, %r24, %r25;
	setp.ge.s32 	%p1, %r2, %r19;
	setp.ge.s32 	%p2, %r1, %r18;
	or.pred  	%p3, %p1, %p2;
	@%p3 bra 	$L__BB0_14;
	setp.lt.s32 	%p4, %r17, 1;
	mov.f32 	%f97, 0f00000000;
	@%p4 bra 	$L__BB0_13;
	mul.lo.s32 	%r3, %r17, %r2;
	setp.lt.u32 	%p5, %r17, 8;
	mov.f32 	%f97, 0f00000000;
	mov.b32 	%r70, 0;
	@%p5 bra 	$L__BB0_5;
	and.b32  	%r70, %r17, 2147483640;
	neg.s32 	%r68, %r70;
	mul.wide.u32 	%rd11, %r3, 4;
	add.s64 	%rd12, %rd11, %rd2;
	add.s64 	%rd71, %rd12, 16;
	mov.f32 	%f97, 0f00000000;
	add.u64 	%rd15, %SP, 0;
	mov.u64 	%rd17, $str;
	mul.wide.s32 	%rd19, %r18, 4;
	shl.b32 	%r44, %r18, 3;
	mov.u32 	%r67, %r1;
$L__BB0_4:
	.pragma "nounroll";
	ld.global.f32 	%f17, [%rd71+-16];
	cvt.f64.f32 	%fd1, %f17;
	mul.wide.s32 	%rd13, %r67, 4;
	add.s64 	%rd14, %rd1, %rd13;
	ld.global.f32 	%f18, [%rd14];
	cvt.f64.f32 	%fd2, %f18;
	cvta.to.local.u64 	%rd16, %rd15;
	st.local.v2.f64 	[%rd16], {%fd1, %fd2};
	cvta.global.u64 	%rd18, %rd17;
	{ // callseq 0, 0
	.param .b64 param0;
	st.param.b64 	[param0], %rd18;
	.param .b64 param1;
	st.param.b64 	[param1], %rd15;
	.param .b32 retval0;
	call.uni (retval0), 
	vprintf, 
	(
	param0, 
	param1
	);
	ld.param.b32 	%r28, [retval0];
	} // callseq 0
	ld.global.f32 	%f19, [%rd71+-16];
	ld.global.f32 	%f20, [%rd14];
	fma.rn.f32 	%f21, %f19, %f20, %f97;
	ld.global.f32 	%f22, [%rd71+-12];
	cvt.f64.f32 	%fd3, %f22;
	add.s64 	%rd20, %rd14, %rd19;
	ld.global.f32 	%f23, [%rd20];
	cvt.f64.f32 	%fd4, %f23;
	st.local.v2.f64 	[%rd16], {%fd3, %fd4};
	{ // callseq 1, 0
	.param .b64 param0;
	st.param.b64 	[param0], %rd18;
	.param .b64 param1;
	st.param.b64 	[param1], %rd15;
	.param .b32 retval0;
	call.uni (retval0), 
	vprintf, 
	(
	param0, 
	param1
	);
	ld.param.b32 	%r30, [retval0];
	} // callseq 1
	ld.global.f32 	%f24, [%rd71+-12];
	ld.global.f32 	%f25, [%rd20];
	fma.rn.f32 	%f26, %f24, %f25, %f21;
	ld.global.f32 	%f27, [%rd71+-8];
	cvt.f64.f32 	%fd5, %f27;
	add.s64 	%rd21, %rd20, %rd19;
	ld.global.f32 	%f28, [%rd21];
	cvt.f64.f32 	%fd6, %f28;
	st.local.v2.f64 	[%rd16], {%fd5, %fd6};
	{ // callseq 2, 0
	.param .b64 param0;
	st.param.b64 	[param0], %rd18;
	.param .b64 param1;
	st.param.b64 	[param1], %rd15;
	.param .b32 retval0;
	call.uni (retval0), 
	vprintf, 
	(
	param0, 
	param1
	);
	ld.param.b32 	%r32, [retval0];
	} // callseq 2
	ld.global.f32 	%f29, [%rd71+-8];
	ld.global.f32 	%f30, [%rd21];
	fma.rn.f32 	%f31, %f29, %f30, %f26;
	ld.global.f32 	%f32, [%rd71+-4];
	cvt.f64.f32 	%fd7, %f32;
	add.s64 	%rd22, %rd21, %rd19;
	ld.global.f32 	%f33, [%rd22];
	cvt.f64.f32 	%fd8, %f33;
	st.local.v2.f64 	[%rd16], {%fd7, %fd8};
	{ // callseq 3, 0
	.param .b64 param0;
	st.param.b64 	[param0], %rd18;
	.param .b64 param1;
	st.param.b64 	[param1], %rd15;
	.param .b32 retval0;
	call.uni (retval0), 
	vprintf, 
	(
	param0, 
	param1
	);
	ld.param.b32 	%r34, [retval0];
	} // callseq 3
	ld.global.f32 	%f34, [%rd71+-4];
	ld.global.f32 	%f35, [%rd22];
	fma.rn.f32 	%f36, %f34, %f35, %f31;
	ld.global.f32 	%f37, [%rd71];
	cvt.f64.f32 	%fd9, %f37;
	add.s64 	%rd23, %rd22, %rd19;
	ld.global.f32 	%f38, [%rd23];
	cvt.f64.f32 	%fd10, %f38;
	st.local.v2.f64 	[%rd16], {%fd9, %fd10};
	{ // callseq 4, 0
	.param .b64 param0;
	st.param.b64 	[param0], %rd18;
	.param .b64 param1;
	st.param.b64 	[param1], %rd15;
	.param .b32 retval0;
	call.uni (retval0), 
	vprintf, 
	(
	param0, 
	param1
	);
	ld.param.b32 	%r36, [retval0];
	} // callseq 4
	ld.global.f32 	%f39, [%rd71];
	ld.global.f32 	%f40, [%rd23];
	fma.rn.f32 	%f41, %f39, %f40, %f36;
	ld.global.f32 	%f42, [%rd71+4];
	cvt.f64.f32 	%fd11, %f42;
	add.s64 	%rd24, %rd23, %rd19;
	ld.global.f32 	%f43, [%rd24];
	cvt.f64.f32 	%fd12, %f43;
	st.local.v2.f64 	[%rd16], {%fd11, %fd12};
	{ // callseq 5, 0
	.param .b64 param0;
	st.param.b64 	[param0], %rd18;
	.param .b64 param1;
	st.param.b64 	[param1], %rd15;
	.param .b32 retval0;
	call.uni (retval0), 
	vprintf, 
	(
	param0, 
	param1
	);
	ld.param.b32 	%r38, [retval0];
	} // callseq 5
	ld.global.f32 	%f44, [%rd71+4];
	ld.global.f32 	%f45, [%rd24];
	fma.rn.f32 	%f46, %f44, %f45, %f41;
	ld.global.f32 	%f47, [%rd71+8];
	cvt.f64.f32 	%fd13, %f47;
	add.s64 	%rd25, %rd24, %rd19;
	ld.global.f32 	%f48, [%rd25];
	cvt.f64.f32 	%fd14, %f48;
	st.local.v2.f64 	[%rd16], {%fd13, %fd14};
	{ // callseq 6, 0
	.param .b64 param0;
	st.param.b64 	[param0], %rd18;
	.param .b64 param1;
	st.param.b64 	[param1], %rd15;
	.param .b32 retval0;
	call.uni (retval0), 
	vprintf, 
	(
	param0, 
	param1
	);
	ld.param.b32 	%r40, [retval0];
	} // callseq 6
	ld.global.f32 	%f49, [%rd71+8];
	ld.global.f32 	%f50, [%rd25];
	fma.rn.f32 	%f51, %f49, %f50, %f46;
	ld.global.f32 	%f52, [%rd71+12];
	cvt.f64.f32 	%fd15, %f52;
	add.s64 	%rd26, %rd25, %rd19;
	ld.global.f32 	%f53, [%rd26];
	cvt.f64.f32 	%fd16, %f53;
	st.local.v2.f64 	[%rd16], {%fd15, %fd16};
	{ // callseq 7, 0
	.param .b64 param0;
	st.param.b64 	[param0], %rd18;
	.param .b64 param1;
	st.param.b64 	[param1], %rd15;
	.param .b32 retval0;
	call.uni (retval0), 
	vprintf, 
	(
	param0, 
	param1
	);
	ld.param.b32 	%r42, [retval0];
	} // callseq 7
	ld.global.f32 	%f54, [%rd71+12];
	ld.global.f32 	%f55, [%rd26];
	fma.rn.f32 	%f97, %f54, %f55, %f51;
	add.s32 	%r68, %r68, 8;
	add.s32 	%r67, %r67, %r44;
	add.s64 	%rd71, %rd71, 32;
	setp.ne.s32 	%p6, %r68, 0;
	@%p6 bra 	$L__BB0_4;
$L__BB0_5:
	and.b32  	%r11, %r17, 7;
	setp.eq.s32 	%p7, %r11, 0;
	@%p7 bra 	$L__BB0_13;
	ld.param.u64 	%rd70, [_Z22Multiplica_Matrices_GMPfS_S_iiii_param_1];
	cvta.to.global.u64 	%rd6, %rd70;
	setp.lt.u32 	%p8, %r11, 4;
	@%p8 bra 	$L__BB0_8;
	add.s32 	%r45, %r70, %r3;
	mul.wide.u32 	%rd27, %r45, 4;
	add.s64 	%rd28, %rd6, %rd27;
	ld.global.f32 	%f57, [%rd28];
	cvt.f64.f32 	%fd17, %f57;
	mad.lo.s32 	%r46, %r70, %r18, %r1;
	mul.wide.s32 	%rd29, %r46, 4;
	add.s64 	%rd30, %rd1, %rd29;
	ld.global.f32 	%f58, [%rd30];
	cvt.f64.f32 	%fd18, %f58;
	add.u64 	%rd31, %SP, 0;
	add.u64 	%rd32, %SPL, 0;
	st.local.v2.f64 	[%rd32], {%fd17, %fd18};
	mov.u64 	%rd33, $str;
	cvta.global.u64 	%rd34, %rd33;
	{ // callseq 8, 0
	.param .b64 param0;
	st.param.b64 	[param0], %rd34;
	.param .b64 param1;
	st.param.b64 	[param1], %rd31;
	.param .b32 retval0;
	call.uni (retval0), 
	vprintf, 
	(
	param0, 
	param1
	);
	ld.param.b32 	%r47, [retval0];
	} // callseq 8
	ld.global.f32 	%f59, [%rd28];
	ld.global.f32 	%f60, [%rd30];
	fma.rn.f32 	%f61, %f59, %f60, %f97;
	cvt.u64.u32 	%rd35, %r3;
	cvt.u64.u32 	%rd36, %r70;
	add.s64 	%rd37, %rd36, %rd35;
	shl.b64 	%rd38, %rd37, 2;
	add.s64 	%rd39, %rd6, %rd38;
	ld.global.f32 	%f62, [%rd39+4];
	cvt.f64.f32 	%fd19, %f62;
	mul.wide.s32 	%rd40, %r18, 4;
	add.s64 	%rd41, %rd30, %rd40;
	ld.global.f32 	%f63, [%rd41];
	cvt.f64.f32 	%fd20, %f63;
	st.local.v2.f64 	[%rd32], {%fd19, %fd20};
	{ // callseq 9, 0
	.param .b64 param0;
	st.param.b64 	[param0], %rd34;
	.param .b64 param1;
	st.param.b64 	[param1], %rd31;
	.param .b32 retval0;
	call.uni (retval0), 
	vprintf, 
	(
	param0, 
	param1
	);
	ld.param.b32 	%r49, [retval0];
	} // callseq 9
	ld.global.f32 	%f64, [%rd39+4];
	ld.global.f32 	%f65, [%rd41];
	fma.rn.f32 	%f66, %f64, %f65, %f61;
	ld.global.f32 	%f67, [%rd39+8];
	cvt.f64.f32 	%fd21, %f67;
	add.s64 	%rd42, %rd41, %rd40;
	ld.global.f32 	%f68, [%rd42];
	cvt.f64.f32 	%fd22, %f68;
	st.local.v2.f64 	[%rd32], {%fd21, %fd22};
	{ // callseq 10, 0
	.param .b64 param0;
	st.param.b64 	[param0], %rd34;
	.param .b64 param1;
	st.param.b64 	[param1], %rd31;
	.param .b32 retval0;
	call.uni (retval0), 
	vprintf, 
	(
	param0, 
	param1
	);
	ld.param.b32 	%r51, [retval0];
	} // callseq 10
	ld.global.f32 	%f69, [%rd39+8];
	ld.global.f32 	%f70, [%rd42];
	fma.rn.f32 	%f71, %f69, %f70, %f66;
	ld.global.f32 	%f72, [%rd39+12];
	cvt.f64.f32 	%fd23, %f72;
	add.s64 	%rd43, %rd42, %rd40;
	ld.global.f32 	%f73, [%rd43];
	cvt.f64.f32 	%fd24, %f73;
	st.local.v2.f64 	[%rd32], {%fd23, %fd24};
	{ // callseq 11, 0
	.param .b64 param0;
	st.param.b64 	[param0], %rd34;
	.param .b64 param1;
	st.param.b64 	[param1], %rd31;
	.param .b32 retval0;
	call.uni (retval0), 
	vprintf, 
	(
	param0, 
	param1
	);
	ld.param.b32 	%r53, [retval0];
	} // callseq 11
	ld.global.f32 	%f74, [%rd39+12];
	ld.global.f32 	%f75, [%rd43];
	fma.rn.f32 	%f97, %f74, %f75, %f71;
	add.s32 	%r70, %r70, 4;
$L__BB0_8:
	and.b32  	%r14, %r17, 3;
	setp.eq.s32 	%p9, %r14, 0;
	@%p9 bra 	$L__BB0_13;
	add.u64 	%rd44, %SP, 0;
	add.u64 	%rd7, %SPL, 0;
	setp.eq.s32 	%p10, %r14, 1;
	@%p10 bra 	$L__BB0_11;
	add.s32 	%r55, %r70, %r3;
	mul.wide.u32 	%rd45, %r55, 4;
	add.s64 	%rd46, %rd6, %rd45;
	ld.global.f32 	%f77, [%rd46];
	cvt.f64.f32 	%fd25, %f77;
	mad.lo.s32 	%r56, %r70, %r18, %r1;
	mul.wide.s32 	%rd47, %r56, 4;
	add.s64 	%rd48, %rd1, %rd47;
	ld.global.f32 	%f78, [%rd48];
	cvt.f64.f32 	%fd26, %f78;
	st.local.v2.f64 	[%rd7], {%fd25, %fd26};
	mov.u64 	%rd49, $str;
	cvta.global.u64 	%rd50, %rd49;
	{ // callseq 12, 0
	.param .b64 param0;
	st.param.b64 	[param0], %rd50;
	.param .b64 param1;
	st.param.b64 	[param1], %rd44;
	.param .b32 retval0;
	call.uni (retval0), 
	vprintf, 
	(
	param0, 
	param1
	);
	ld.param.b32 	%r57, [retval0];
	} // callseq 12
	ld.global.f32 	%f79, [%rd46];
	ld.global.f32 	%f80, [%rd48];
	fma.rn.f32 	%f81, %f79, %f80, %f97;
	cvt.u64.u32 	%rd52, %r3;
	cvt.u64.u32 	%rd53, %r70;
	add.s64 	%rd54, %rd53, %rd52;
	shl.b64 	%rd55, %rd54, 2;
	add.s64 	%rd56, %rd6, %rd55;
	ld.global.f32 	%f82, [%rd56+4];
	cvt.f64.f32 	%fd27, %f82;
	mul.wide.s32 	%rd57, %r18, 4;
	add.s64 	%rd58, %rd48, %rd57;
	ld.global.f32 	%f83, [%rd58];
	cvt.f64.f32 	%fd28, %f83;
	st.local.v2.f64 	[%rd7], {%fd27, %fd28};
	{ // callseq 13, 0
	.param .b64 param0;
	st.param.b64 	[param0], %rd50;
	.param .b64 param1;
	st.param.b64 	[param1], %rd44;
	.param .b32 retval0;
	call.uni (retval0), 
	vprintf, 
	(
	param0, 
	param1
	);
	ld.param.b32 	%r59, [retval0];
	} // callseq 13
	ld.global.f32 	%f84, [%rd56+4];
	ld.global.f32 	%f85, [%rd58];
	fma.rn.f32 	%f97, %f84, %f85, %f81;
	add.s32 	%r70, %r70, 2;
$L__BB0_11:
	and.b32  	%r61, %r17, 1;
	setp.eq.b32 	%p11, %r61, 1;
	not.pred 	%p12, %p11;
	@%p12 bra 	$L__BB0_13;
	add.s32 	%r62, %r70, %r3;
	mul.wide.u32 	%rd59, %r62, 4;
	add.s64 	%rd60, %rd6, %rd59;
	ld.global.f32 	%f86, [%rd60];
	cvt.f64.f32 	%fd29, %f86;
	mad.lo.s32 	%r63, %r70, %r18, %r1;
	mul.wide.s32 	%rd61, %r63, 4;
	add.s64 	%rd62, %rd1, %rd61;
	ld.global.f32 	%f87, [%rd62];
	cvt.f64.f32 	%fd30, %f87;
	st.local.v2.f64 	[%rd7], {%fd29, %fd30};
	mov.u64 	%rd63, $str;
	cvta.global.u64 	%rd64, %rd63;
	{ // callseq 14, 0
	.param .b64 param0;
	st.param.b64 	[param0], %rd64;
	.param .b64 param1;
	st.param.b64 	[param1], %rd44;
	.param .b32 retval0;
	call.uni (retval0), 
	vprintf, 
	(
	param0, 
	param1
	);
	ld.param.b32 	%r64, [retval0];
	} // callseq 14
	ld.global.f32 	%f88, [%rd60];
	ld.global.f32 	%f89, [%rd62];
	fma.rn.f32 	%f97, %f88, %f89, %f97;
$L__BB0_13:
	ld.param.u64 	%rd69, [_Z22Multiplica_Matrices_GMPfS_S_iiii_param_0];
	mad.lo.s32 	%r66, %r18, %r2, %r1;
	cvta.to.global.u64 	%rd66, %rd69;
	mul.wide.s32 	%rd67, %r66, 4;
	add.s64 	%rd68, %rd66, %rd67;
	st.global.f32 	[%rd68], %f97;
$L__BB0_14:
	ret;

}


// ===== COMPILED SASS (sm_100) =====

	.target	sm_100

	.elftype	@"ET_EXEC"


//--------------------- .note.nv.tkinfo           --------------------------
	.section	.note.nv.tkinfo,"",@"SHT_NOTE"
	.sectionflags	@"SHF_NOTE_NV_TKINFO"
	.tkinfo
        /*0018*/ 	.word	0x00000002
        /*0030*/ 	.string	""
        /*0030*/ 	.string	"ptxas"
        /*0030*/ 	.string	"Cuda compilation tools, release 13.0, V13.0.88"
        /*0030*/ 	.string	"Build cuda_13.0.r13.0/compiler.36424714_0"
        /*0030*/ 	.string	"-arch sm_100 -m 64 "



//--------------------- .note.nv.cuinfo           --------------------------
	.section	.note.nv.cuinfo,"",@"SHT_NOTE"
	.sectionflags	@"SHF_NOTE_NV_CUINFO"
        /*0018*/ 	.short	0x0002
        /*001a*/ 	.short	0x0064
        /*001c*/ 	.short	0x0082
	.zero		2


//--------------------- .nv.info                  --------------------------
	.section	.nv.info,"",@"SHT_CUDA_INFO"
	.align	4


	//----- nvinfo : EIATTR_REGCOUNT
	.align		4
        /*0000*/ 	.byte	0x04, 0x2f
        /*0002*/ 	.short	(.L_2 - .L_1)
	.align		4
.L_1:
        /*0004*/ 	.word	index@(_Z22Multiplica_Matrices_GMPfS_S_iiii)
        /*0008*/ 	.word	0x00000026


	//----- nvinfo : EIATTR_FRAME_SIZE
	.align		4
.L_2:
        /*000c*/ 	.byte	0x04, 0x11
        /*000e*/ 	.short	(.L_4 - .L_3)
	.align		4
.L_3:
        /*0010*/ 	.word	index@(_Z22Multiplica_Matrices_GMPfS_S_iiii)
        /*0014*/ 	.word	0x00000010


	//----- nvinfo : EIATTR_MIN_STACK_SIZE
	.align		4
.L_4:
        /*0018*/ 	.byte	0x04, 0x12
        /*001a*/ 	.short	(.L_6 - .L_5)
	.align		4
.L_5:
        /*001c*/ 	.word	index@(_Z22Multiplica_Matrices_GMPfS_S_iiii)
        /*0020*/ 	.word	0x00000010
.L_6:


//--------------------- .nv.compat                --------------------------
	.section	.nv.compat,"",@"SHT_CUDA_COMPAT_INFO"
	.align	4
        /*0000*/ 	.byte	0x02, 0x09, 0x00, 0x00, 0x02, 0x02, 0x01, 0x00, 0x02, 0x05, 0x05, 0x00, 0x03, 0x07, 0x01, 0x01
        /*0010*/ 	.byte	0x02, 0x03, 0x00, 0x00, 0x02, 0x06, 0x01, 0x00, 0x04, 0x0b, 0x08, 0x00, 0x09, 0x00, 0x00, 0x00
        /*0020*/ 	.byte	0x00, 0x00, 0x00, 0x00


//--------------------- .nv.info._Z22Multiplica_Matrices_GMPfS_S_iiii --------------------------
	.section	.nv.info._Z22Multiplica_Matrices_GMPfS_S_iiii,"",@"SHT_CUDA_INFO"
	.sectionflags	@""
	.align	4


	//----- nvinfo : EIATTR_CUDA_API_VERSION
	.align		4
        /*0000*/ 	.byte	0x04, 0x37
        /*0002*/ 	.short	(.L_8 - .L_7)
.L_7:
        /*0004*/ 	.word	0x00000082


	//----- nvinfo : EIATTR_KPARAM_INFO
	.align		4
.L_8:
        /*0008*/ 	.byte	0x04, 0x17
        /*000a*/ 	.short	(.L_10 - .L_9)
.L_9:
        /*000c*/ 	.word	0x00000000
        /*0010*/ 	.short	0x0006
        /*0012*/ 	.short	0x0024
        /*0014*/ 	.byte	0x00, 0xf0, 0x11, 0x00


	//----- nvinfo : EIATTR_KPARAM_INFO
	.align		4
.L_10:
        /*0018*/ 	.byte	0x04, 0x17
        /*001a*/ 	.short	(.L_12 - .L_11)
.L_11:
        /*001c*/ 	.word	0x00000000
        /*0020*/ 	.short	0x0005
        /*0022*/ 	.short	0x0020
        /*0024*/ 	.byte	0x00, 0xf0, 0x11, 0x00


	//----- nvinfo : EIATTR_KPARAM_INFO
	.align		4
.L_12:
        /*0028*/ 	.byte	0x04, 0x17
        /*002a*/ 	.short	(.L_14 - .L_13)
.L_13:
        /*002c*/ 	.word	0x00000000
        /*0030*/ 	.short	0x0004
        /*0032*/ 	.short	0x001c
        /*0034*/ 	.byte	0x00, 0xf0, 0x11, 0x00


	//----- nvinfo : EIATTR_KPARAM_INFO
	.align		4
.L_14:
        /*0038*/ 	.byte	0x04, 0x17
        /*003a*/ 	.short	(.L_16 - .L_15)
.L_15:
        /*003c*/ 	.word	0x00000000
        /*0040*/ 	.short	0x0003
        /*0042*/ 	.short	0x0018
        /*0044*/ 	.byte	0x00, 0xf0, 0x11, 0x00


	//----- nvinfo : EIATTR_KPARAM_INFO
	.align		4
.L_16:
        /*0048*/ 	.byte	0x04, 0x17
        /*004a*/ 	.short	(.L_18 - .L_17)
.L_17:
        /*004c*/ 	.word	0x00000000
        /*0050*/ 	.short	0x0002
        /*0052*/ 	.short	0x0010
        /*0054*/ 	.byte	0x00, 0xf5, 0x21, 0x00


	//----- nvinfo : EIATTR_KPARAM_INFO
	.align		4
.L_18:
        /*0058*/ 	.byte	0x04, 0x17
        /*005a*/ 	.short	(.L_20 - .L_19)
.L_19:
        /*005c*/ 	.word	0x00000000
        /*0060*/ 	.short	0x0001
        /*0062*/ 	.short	0x0008
        /*0064*/ 	.byte	0x00, 0xf5, 0x21, 0x00


	//----- nvinfo : EIATTR_KPARAM_INFO
	.align		4
.L_20:
        /*0068*/ 	.byte	0x04, 0x17
        /*006a*/ 	.short	(.L_22 - .L_21)
.L_21:
        /*006c*/ 	.word	0x00000000
        /*0070*/ 	.short	0x0000
        /*0072*/ 	.short	0x0000
        /*0074*/ 	.byte	0x00, 0xf5, 0x21, 0x00


	//----- nvinfo : EIATTR_SPARSE_MMA_MASK
	.align		4
.L_22:
        /*0078*/ 	.byte	0x03, 0x50
        /*007a*/ 	.short	0x0000


	//----- nvinfo : EIATTR_MAXREG_COUNT
	.align		4
        /*007c*/ 	.byte	0x03, 0x1b
        /*007e*/ 	.short	0x00ff


	//----- nvinfo : EIATTR_EXTERNS
	.align		4
        /*0080*/ 	.byte	0x04, 0x0f
        /*0082*/ 	.short	(.L_24 - .L_23)


	//   ....[0]....
	.align		4
.L_23:
        /*0084*/ 	.word	index@(vprintf)


	//----- nvinfo : EIATTR_MERCURY_ISA_VERSION
	.align		4
.L_24:
        /*0088*/ 	.byte	0x03, 0x5f
        /*008a*/ 	.short	0x0101


	//----- nvinfo : EIATTR_VRC_CTA_INIT_COUNT
	.align		4
        /*008c*/ 	.byte	0x02, 0x4a
	.zero		1
	.zero		1


	//----- nvinfo : EIATTR_SYSCALL_OFFSETS
	.align		4
        /*0090*/ 	.byte	0x04, 0x46
        /*0092*/ 	.short	(.L_26 - .L_25)


	//   ....[0]....
.L_25:
        /*0094*/ 	.word	0x000003b0


	//   ....[1]....
        /*0098*/ 	.word	0x000004e0


	//   ....[2]....
        /*009c*/ 	.word	0x00000600


	//   ....[3]....
        /*00a0*/ 	.word	0x00000720


	//   ....[4]....
        /*00a4*/ 	.word	0x00000840


	//   ....[5]....
        /*00a8*/ 	.word	0x00000960


	//   ....[6]....
        /*00ac*/ 	.word	0x00000a80


	//   ....[7]....
        /*00b0*/ 	.word	0x00000ba0


	//   ....[8]....
        /*00b4*/ 	.word	0x00000e00


	//   ....[9]....
        /*00b8*/ 	.word	0x00000f70


	//   ....[10]....
        /*00bc*/ 	.word	0x00001090


	//   ....[11]....
        /*00c0*/ 	.word	0x000011b0


	//   ....[12]....
        /*00c4*/ 	.word	0x00001390


	//   ....[13]....
        /*00c8*/ 	.word	0x00001500


	//   ....[14]....
        /*00cc*/ 	.word	0x000016d0


	//----- nvinfo : EIATTR_EXIT_INSTR_OFFSETS
	.align		4
.L_26:
        /*00d0*/ 	.byte	0x04, 0x1c
        /*00d2*/ 	.short	(.L_28 - .L_27)


	//   ....[0]....
.L_27:
        /*00d4*/ 	.word	0x00000130


	//   ....[1]....
        /*00d8*/ 	.word	0x00001760


	//----- nvinfo : EIATTR_CRS_STACK_SIZE
	.align		4
.L_28:
        /*00dc*/ 	.byte	0x04, 0x1e
        /*00de*/ 	.short	(.L_30 - .L_29)
.L_29:
        /*00e0*/ 	.word	0x00000000


	//----- nvinfo : EIATTR_CBANK_PARAM_SIZE
	.align		4
.L_30:
        /*00e4*/ 	.byte	0x03, 0x19
        /*00e6*/ 	.short	0x0028


	//----- nvinfo : EIATTR_PARAM_CBANK
	.align		4
        /*00e8*/ 	.byte	0x04, 0x0a
        /*00ea*/ 	.short	(.L_32 - .L_31)
	.align		4
.L_31:
        /*00ec*/ 	.word	index@(.nv.constant0._Z22Multiplica_Matrices_GMPfS_S_iiii)
        /*00f0*/ 	.short	0x0380
        /*00f2*/ 	.short	0x0028


	//----- nvinfo : EIATTR_SW_WAR
	.align		4
.L_32:
        /*00f4*/ 	.byte	0x04, 0x36
        /*00f6*/ 	.short	(.L_34 - .L_33)
.L_33:
        /*00f8*/ 	.word	0x00000008
.L_34:


//--------------------- .nv.callgraph             --------------------------
	.section	.nv.callgraph,"",@"SHT_CUDA_CALLGRAPH"
	.align	4
	.sectionentsize	8
	.align		4
        /*0000*/ 	.word	0x00000000
	.align		4
        /*0004*/ 	.word	0xffffffff
	.align		4
        /*0008*/ 	.word	index@(_Z22Multiplica_Matrices_GMPfS_S_iiii)
	.align		4
        /*000c*/ 	.word	index@(vprintf)
	.align		4
        /*0010*/ 	.word	0x00000000
	.align		4
        /*0014*/ 	.word	0xfffffffe
	.align		4
        /*0018*/ 	.word	0x00000000
	.align		4
        /*001c*/ 	.word	0xfffffffd
	.align		4
        /*0020*/ 	.word	0x00000000
	.align		4
        /*0024*/ 	.word	0xfffffffc


//--------------------- .nv.constant4             --------------------------
	.section	.nv.constant4,"a",@progbits
	.align	8
	.align		8
.nv.constant4:
        /*0000*/ 	.dword	vprintf
	.align		8
        /*0008*/ 	.dword	$str


//--------------------- .text._Z22Multiplica_Matrices_GMPfS_S_iiii --------------------------
	.section	.text._Z22Multiplica_Matrices_GMPfS_S_iiii,"ax",@progbits
	.align	128
        .global         _Z22Multiplica_Matrices_GMPfS_S_iiii
        .type           _Z22Multiplica_Matrices_GMPfS_S_iiii,@function
        .size           _Z22Multiplica_Matrices_GMPfS_S_iiii,(.L_x_21 - _Z22Multiplica_Matrices_GMPfS_S_iiii)
        .other          _Z22Multiplica_Matrices_GMPfS_S_iiii,@"STO_CUDA_ENTRY STV_DEFAULT"
_Z22Multiplica_Matrices_GMPfS_S_iiii:
.text._Z22Multiplica_Matrices_GMPfS_S_iiii:
[----:B------:R-:W0:Y:S01]  /*0000*/  LDC R1, c[0x0][0x37c] ;  /* 0x0000df00ff017b82 */ /* 0x000e220000000800 */
[----:B------:R-:W1:Y:S01]  /*0010*/  S2R R0, SR_TID.X ;  /* 0x0000000000007919 */ /* 0x000e620000002100 */
[----:B------:R-:W2:Y:S06]  /*0020*/  LDCU UR5, c[0x0][0x2fc] ;  /* 0x00005f80ff0577ac */ /* 0x000eac0008000800 */
[----:B------:R-:W1:Y:S01]  /*0030*/  S2UR UR6, SR_CTAID.X ;  /* 0x00000000000679c3 */ /* 0x000e620000002500 */
[----:B0-----:R-:W-:Y:S01]  /*0040*/  IADD3 R1, PT, PT, R1, -0x10, RZ ;  /* 0xfffffff001017810 */ /* 0x001fe20007ffe0ff */
[----:B------:R-:W0:Y:S01]  /*0050*/  S2R R2, SR_TID.Y ;  /* 0x0000000000027919 */ /* 0x000e220000002200 */
[----:B------:R-:W3:Y:S01]  /*0060*/  LDCU UR9, c[0x0][0x3a4] ;  /* 0x00007480ff0977ac */ /* 0x000ee20008000800 */
[----:B------:R-:W4:Y:S04]  /*0070*/  LDCU UR8, c[0x0][0x398] ;  /* 0x00007300ff0877ac */ /* 0x000f280008000800 */
[----:B------:R-:W1:Y:S01]  /*0080*/  LDC R25, c[0x0][0x360] ;  /* 0x0000d800ff197b82 */ /* 0x000e620000000800 */
[----:B------:R-:W5:Y:S07]  /*0090*/  LDCU UR4, c[0x0][0x2f8] ;  /* 0x00005f00ff0477ac */ /* 0x000f6e0008000800 */
[----:B------:R-:W0:Y:S01]  /*00a0*/  S2UR UR7, SR_CTAID.Y ;  /* 0x00000000000779c3 */ /* 0x000e220000002600 */
[----:B---3--:R-:W-:-:S07]  /*00b0*/  IMAD.U32 R5, RZ, RZ, UR9 ;  /* 0x00000009ff057e24 */ /* 0x008fce000f8e00ff */
[----:B------:R-:W0:Y:S01]  /*00c0*/  LDC R23, c[0x0][0x364] ;  /* 0x0000d900ff177b82 */ /* 0x000e220000000800 */
[----:B-1----:R-:W-:-:S05]  /*00d0*/  IMAD R25, R25, UR6, R0 ;  /* 0x0000000619197c24 */ /* 0x002fca000f8e0200 */
[----:B------:R-:W-:Y:S01]  /*00e0*/  ISETP.GE.AND P0, PT, R25, R5, PT ;  /* 0x000000051900720c */ /* 0x000fe20003f06270 */
[----:B0-----:R-:W-:Y:S01]  /*00f0*/  IMAD R23, R23, UR7, R2 ;  /* 0x0000000717177c24 */ /* 0x001fe2000f8e0202 */
[----:B-----5:R-:W-:-:S04]  /*0100*/  IADD3 R2, P1, PT, R1, UR4, RZ ;  /* 0x0000000401027c10 */ /* 0x020fc8000ff3e0ff */
[----:B----4-:R-:W-:Y:S02]  /*0110*/  ISETP.GE.OR P0, PT, R23, UR8, P0 ;  /* 0x0000000817007c0c */ /* 0x010fe40008706670 */
[----:B--2---:R-:W-:-:S11]  /*0120*/  IADD3.X R16, PT, PT, RZ, UR5, RZ, P1, !PT ;  /* 0x00000005ff107c10 */ /* 0x004fd60008ffe4ff */
[----:B------:R-:W-:Y:S05]  /*0130*/  @P0 EXIT ;  /* 0x000000000000094d */ /* 0x000fea0003800000 */
[----:B------:R-:W0:Y:S01]  /*0140*/  LDCU UR4, c[0x0][0x39c] ;  /* 0x00007380ff0477ac */ /* 0x000e220008000800 */
[----:B------:R-:W-:Y:S01]  /*0150*/  IMAD.MOV.U32 R26, RZ, RZ, RZ ;  /* 0x000000ffff1a7224 */ /* 0x000fe200078e00ff */
[----:B------:R-:W1:Y:S01]  /*0160*/  LDCU.64 UR36, c[0x0][0x358] ;  /* 0x00006b00ff2477ac */ /* 0x000e620008000a00 */
[----:B0-----:R-:W-:-:S09]  /*0170*/  UISETP.GE.AND UP0, UPT, UR4, 0x1, UPT ;  /* 0x000000010400788c */ /* 0x001fd2000bf06270 */
[----:B-1----:R-:W-:Y:S05]  /*0180*/  BRA.U !UP0, `(.L_x_0) ;  /* 0x0000001508607547 */ /* 0x002fea000b800000 */
[----:B------:R-:W-:Y:S01]  /*0190*/  UISETP.GE.U32.AND UP0, UPT, UR4, 0x8, UPT ;  /* 0x000000080400788c */ /* 0x000fe2000bf06070 */
[----:B------:R-:W-:Y:S02]  /*01a0*/  HFMA2 R26, -RZ, RZ, 0, 0 ;  /* 0x00000000ff1a7431 */ /* 0x000fe400000001ff */
[----:B------:R-:W-:Y:S02]  /*01b0*/  IMAD R3, R23, UR4, RZ ;  /* 0x0000000417037c24 */ /* 0x000fe4000f8e02ff */
[----:B------:R-:W-:-:S04]  /*01c0*/  IMAD.MOV.U32 R22, RZ, RZ, RZ ;  /* 0x000000ffff167224 */ /* 0x000fc800078e00ff */
[----:B------:R-:W-:Y:S05]  /*01d0*/  BRA.U !UP0, `(.L_x_1) ;  /* 0x0000000908a07547 */ /* 0x000fea000b800000 */
[----:B------:R-:W0:Y:S01]  /*01e0*/  LDC.64 R4, c[0x0][0x388] ;  /* 0x0000e200ff047b82 */ /* 0x000e220000000a00 */
[----:B------:R-:W-:Y:S01]  /*01f0*/  ULOP3.LUT UR4, UR4, 0x7ffffff8, URZ, 0xc0, !UPT ;  /* 0x7ffffff804047892 */ /* 0x000fe2000f8ec0ff */
[----:B------:R-:W-:Y:S01]  /*0200*/  BSSY.RECONVERGENT B6, `(.L_x_1) ;  /* 0x00000a5000067945 */ /* 0x000fe20003800200 */
[----:B------:R-:W-:Y:S01]  /*0210*/  IMAD.MOV.U32 R26, RZ, RZ, RZ ;  /* 0x000000ffff1a7224 */ /* 0x000fe200078e00ff */
[----:B------:R-:W-:Y:S01]  /*0220*/  MOV R18, R25 ;  /* 0x0000001900127202 */ /* 0x000fe20000000f00 */
[----:B------:R-:W-:Y:S02]  /*0230*/  UIADD3 UR5, UPT, UPT, -UR4, URZ, URZ ;  /* 0x000000ff04057290 */ /* 0x000fe4000fffe1ff */
[----:B------:R-:W-:Y:S01]  /*0240*/  IMAD.U32 R22, RZ, RZ, UR4 ;  /* 0x00000004ff167e24 */ /* 0x000fe2000f8e00ff */
[----:B------:R-:W1:Y:S03]  /*0250*/  LDCU UR38, c[0x0][0x3a4] ;  /* 0x00007480ff2677ac */ /* 0x000e660008000800 */
[----:B------:R-:W-:Y:S01]  /*0260*/  MOV R19, UR5 ;  /* 0x0000000500137c02 */ /* 0x000fe20008000f00 */
[----:B0-----:R-:W-:-:S03]  /*0270*/  IMAD.WIDE.U32 R4, R3, 0x4, R4 ;  /* 0x0000000403047825 */ /* 0x001fc600078e0004 */
[----:B------:R-:W-:-:S04]  /*0280*/  IADD3 R28, P0, PT, R4, 0x10, RZ ;  /* 0x00000010041c7810 */ /* 0x000fc80007f1e0ff */
[----:B-1----:R-:W-:-:S09]  /*0290*/  IADD3.X R29, PT, PT, RZ, R5, RZ, P0, !PT ;  /* 0x00000005ff1d7210 */ /* 0x002fd200007fe4ff */
.L_x_10:
[----:B------:R-:W0:Y:S01]  /*02a0*/  LDC.64 R30, c[0x0][0x390] ;  /* 0x0000e400ff1e7b82 */ /* 0x000e220000000a00 */
[----:B------:R-:W2:Y:S01]  /*02b0*/  LDG.E R8, desc[UR36][R28.64+-0x10] ;  /* 0xfffff0241c087981 */ /* 0x000ea2000c1e1900 */
[----:B0-----:R-:W-:-:S05]  /*02c0*/  IMAD.WIDE R30, R18, 0x4, R30 ;  /* 0x00000004121e7825 */ /* 0x001fca00078e021e */
[----:B------:R-:W3:Y:S01]  /*02d0*/  LDG.E R10, desc[UR36][R30.64] ;  /* 0x000000241e0a7981 */ /* 0x000ee2000c1e1900 */
[----:B------:R-:W0:Y:S01]  /*02e0*/  LDCU UR4, c[0x0][0x2f8] ;  /* 0x00005f00ff0477ac */ /* 0x000e220008000800 */
[----:B------:R-:W-:-:S06]  /*02f0*/  MOV R12, 0x0 ;  /* 0x00000000000c7802 */ /* 0x000fcc0000000f00 */
[----:B------:R-:W1:Y:S01]  /*0300*/  LDC.64 R12, c[0x4][R12] ;  /* 0x010000000c0c7b82 */ /* 0x000e620000000a00 */
[----:B0-----:R-:W-:Y:S01]  /*0310*/  VIADD R17, R2, -UR4 ;  /* 0x8000000402117c36 */ /* 0x001fe20008000000 */
[----:B------:R-:W0:Y:S01]  /*0320*/  LDCU.64 UR4, c[0x4][0x8] ;  /* 0x01000100ff0477ac */ /* 0x000e220008000a00 */
[----:B------:R-:W-:Y:S01]  /*0330*/  MOV R6, R2 ;  /* 0x0000000200067202 */ /* 0x000fe20000000f00 */
[----:B------:R-:W-:Y:S01]  /*0340*/  IMAD.MOV.U32 R7, RZ, RZ, R16 ;  /* 0x000000ffff077224 */ /* 0x000fe200078e0010 */
[----:B0-----:R-:W-:Y:S01]  /*0350*/  MOV R4, UR4 ;  /* 0x0000000400047c02 */ /* 0x001fe20008000f00 */
[----:B------:R-:W-:Y:S01]  /*0360*/  IMAD.U32 R5, RZ, RZ, UR5 ;  /* 0x00000005ff057e24 */ /* 0x000fe2000f8e00ff */
[----:B--2---:R-:W-:Y:S08]  /*0370*/  F2F.F64.F32 R8, R8 ;  /* 0x0000000800087310 */ /* 0x004ff00000201800 */
[----:B---3--:R-:W0:Y:S02]  /*0380*/  F2F.F64.F32 R10, R10 ;  /* 0x0000000a000a7310 */ /* 0x008e240000201800 */
[----:B01----:R0:W-:Y:S02]  /*0390*/  STL.128 [R17], R8 ;  /* 0x0000000811007387 */ /* 0x0031e40000100c00 */
[----:B------:R-:W-:-:S07]  /*03a0*/  LEPC R20, `(.L_x_2) ;  /* 0x000000001014794e */ /* 0x000fce0000000000 */
[----:B0-----:R-:W-:Y:S05]  /*03b0*/  CALL.ABS.NOINC R12 ;  /* 0x000000000c007343 */ /* 0x001fea0003c00000 */
.L_x_2:
[----:B------:R-:W0:Y:S01]  /*03c0*/  LDC R33, c[0x0][0x3a4] ;  /* 0x0000e900ff217b82 */ /* 0x000e220000000800 */
[----:B------:R-:W2:Y:S04]  /*03d0*/  LDG.E R8, desc[UR36][R28.64+-0xc] ;  /* 0xfffff4241c087981 */ /* 0x000ea8000c1e1900 */
[----:B------:R-:W3:Y:S01]  /*03e0*/  LDG.E R3, desc[UR36][R28.64+-0x10] ;  /* 0xfffff0241c037981 */ /* 0x000ee2000c1e1900 */
[----:B------:R-:W-:Y:S01]  /*03f0*/  MOV R24, 0x0 ;  /* 0x0000000000187802 */ /* 0x000fe20000000f00 */
[----:B------:R-:W1:Y:S01]  /*0400*/  LDCU.64 UR4, c[0x4][0x8] ;  /* 0x01000100ff0477ac */ /* 0x000e620008000a00 */
[----:B0-----:R-:W-:Y:S02]  /*0410*/  IMAD.WIDE R32, R33, 0x4, R30 ;  /* 0x0000000421207825 */ /* 0x001fe400078e021e */
[----:B------:R-:W3:Y:S04]  /*0420*/  LDG.E R30, desc[UR36][R30.64] ;  /* 0x000000241e1e7981 */ /* 0x000ee8000c1e1900 */
[----:B------:R-:W4:Y:S01]  /*0430*/  LDG.E R10, desc[UR36][R32.64] ;  /* 0x00000024200a7981 */ /* 0x000f22000c1e1900 */
[----:B------:R0:W0:Y:S01]  /*0440*/  LDC.64 R12, c[0x4][R24] ;  /* 0x01000000180c7b82 */ /* 0x0000220000000a00 */
[----:B-1----:R-:W-:Y:S01]  /*0450*/  MOV R4, UR4 ;  /* 0x0000000400047c02 */ /* 0x002fe20008000f00 */
[----:B------:R-:W-:Y:S01]  /*0460*/  IMAD.U32 R5, RZ, RZ, UR5 ;  /* 0x00000005ff057e24 */ /* 0x000fe2000f8e00ff */
[----:B------:R-:W-:Y:S01]  /*0470*/  MOV R6, R2 ;  /* 0x0000000200067202 */ /* 0x000fe20000000f00 */
[----:B------:R-:W-:Y:S01]  /*0480*/  IMAD.MOV.U32 R7, RZ, RZ, R16 ;  /* 0x000000ffff077224 */ /* 0x000fe200078e0010 */
[----:B--2---:R-:W-:Y:S08]  /*0490*/  F2F.F64.F32 R8, R8 ;  /* 0x0000000800087310 */ /* 0x004ff00000201800 */
[----:B----4-:R-:W1:Y:S02]  /*04a0*/  F2F.F64.F32 R10, R10 ;  /* 0x0000000a000a7310 */ /* 0x010e640000201800 */
[----:B-1----:R1:W-:Y:S01]  /*04b0*/  STL.128 [R17], R8 ;  /* 0x0000000811007387 */ /* 0x0023e20000100c00 */
[----:B0--3--:R-:W-:-:S07]  /*04c0*/  FFMA R26, R3, R30, R26 ;  /* 0x0000001e031a7223 */ /* 0x009fce000000001a */
[----:B------:R-:W-:-:S07]  /*04d0*/  LEPC R20, `(.L_x_3) ;  /* 0x000000001014794e */ /* 0x000fce0000000000 */
[----:B-1----:R-:W-:Y:S05]  /*04e0*/  CALL.ABS.NOINC R12 ;  /* 0x000000000c007343 */ /* 0x002fea0003c00000 */
.L_x_3:
[----:B------:R-:W0:Y:S01]  /*04f0*/  LDC R31, c[0x0][0x3a4] ;  /* 0x0000e900ff1f7b82 */ /* 0x000e220000000800 */
[----:B------:R-:W2:Y:S01]  /*0500*/  LDG.E R8, desc[UR36][R28.64+-0x8] ;  /* 0xfffff8241c087981 */ /* 0x000ea2000c1e1900 */
[----:B------:R-:W1:Y:S03]  /*0510*/  LDCU.64 UR4, c[0x4][0x8] ;  /* 0x01000100ff0477ac */ /* 0x000e660008000a00 */
[----:B------:R-:W3:Y:S01]  /*0520*/  LDG.E R3, desc[UR36][R28.64+-0xc] ;  /* 0xfffff4241c037981 */ /* 0x000ee2000c1e1900 */
[----:B0-----:R-:W-:-:S03]  /*0530*/  IMAD.WIDE R30, R31, 0x4, R32 ;  /* 0x000000041f1e7825 */ /* 0x001fc600078e0220 */
        /* <DEDUP_REMOVED lines=13> */
.L_x_4:
        /* <DEDUP_REMOVED lines=18> */
.L_x_5:
        /* <DEDUP_REMOVED lines=18> */
.L_x_6:
        /* <DEDUP_REMOVED lines=18> */
.L_x_7:
        /* <DEDUP_REMOVED lines=18> */
.L_x_8:
        /* <DEDUP_REMOVED lines=18> */
.L_x_9:
[----:B------:R-:W2:Y:S04]  /*0bb0*/  LDG.E R32, desc[UR36][R32.64] ;  /* 0x0000002420207981 */ /* 0x000ea8000c1e1900 */
[----:B------:R0:W2:Y:S01]  /*0bc0*/  LDG.E R3, desc[UR36][R28.64+0xc] ;  /* 0x00000c241c037981 */ /* 0x0000a2000c1e1900 */
[----:B------:R-:W-:Y:S01]  /*0bd0*/  IADD3 R19, PT, PT, R19, 0x8, RZ ;  /* 0x0000000813137810 */ /* 0x000fe20007ffe0ff */
[----:B------:R-:W-:-:S03]  /*0be0*/  IMAD.U32 R5, RZ, RZ, UR38 ;  /* 0x00000026ff057e24 */ /* 0x000fc6000f8e00ff */
[----:B------:R-:W-:Y:S01]  /*0bf0*/  ISETP.NE.AND P0, PT, R19, RZ, PT ;  /* 0x000000ff1300720c */ /* 0x000fe20003f05270 */
[----:B------:R-:W-:Y:S01]  /*0c00*/  IMAD R18, R5, 0x8, R18 ;  /* 0x0000000805127824 */ /* 0x000fe200078e0212 */
[----:B0-----:R-:W-:-:S04]  /*0c10*/  IADD3 R28, P1, PT, R28, 0x20, RZ ;  /* 0x000000201c1c7810 */ /* 0x001fc80007f3e0ff */
[----:B------:R-:W-:Y:S01]  /*0c20*/  IADD3.X R29, PT, PT, RZ, R29, RZ, P1, !PT ;  /* 0x0000001dff1d7210 */ /* 0x000fe20000ffe4ff */
[----:B--2---:R-:W-:-:S06]  /*0c30*/  FFMA R26, R3, R32, R26 ;  /* 0x00000020031a7223 */ /* 0x004fcc000000001a */
[----:B------:R-:W-:Y:S05]  /*0c40*/  @P0 BRA `(.L_x_10) ;  /* 0xfffffff400940947 */ /* 0x000fea000383ffff */
[----:B------:R-:W-:Y:S05]  /*0c50*/  BSYNC.RECONVERGENT B6 ;  /* 0x0000000000067941 */ /* 0x000fea0003800200 */
.L_x_1:
[----:B------:R-:W0:Y:S02]  /*0c60*/  LDCU UR4, c[0x0][0x39c] ;  /* 0x00007380ff0477ac */ /* 0x000e240008000800 */
[----:B0-----:R-:W-:-:S09]  /*0c70*/  ULOP3.LUT UP0, UR4, UR4, 0x7, URZ, 0xc0, !UPT ;  /* 0x0000000704047892 */ /* 0x001fd2000f80c0ff */
[----:B------:R-:W-:Y:S05]  /*0c80*/  BRA.U !UP0, `(.L_x_0) ;  /* 0x0000000908a07547 */ /* 0x000fea000b800000 */
[----:B------:R-:W0:Y:S01]  /*0c90*/  LDCU UR5, c[0x0][0x39c] ;  /* 0x00007380ff0577ac */ /* 0x000e220008000800 */
[----:B------:R-:W-:Y:S01]  /*0ca0*/  UISETP.GE.U32.AND UP0, UPT, UR4, 0x4, UPT ;  /* 0x000000040400788c */ /* 0x000fe2000bf06070 */
[----:B0-----:R-:W-:-:S08]  /*0cb0*/  IMAD R17, R23, UR5, RZ ;  /* 0x0000000517117c24 */ /* 0x001fd0000f8e02ff */
[----:B------:R-:W-:Y:S05]  /*0cc0*/  BRA.U !UP0, `(.L_x_11) ;  /* 0x00000005084c7547 */ /* 0x000fea000b800000 */
[----:B------:R-:W0:Y:S01]  /*0cd0*/  LDC.64 R34, c[0x0][0x388] ;  /* 0x0000e200ff227b82 */ /* 0x000e220000000a00 */
[----:B------:R-:W-:Y:S01]  /*0ce0*/  IADD3 R3, PT, PT, R17, R22, RZ ;  /* 0x0000001611037210 */ /* 0x000fe20007ffe0ff */
[----:B------:R-:W-:-:S06]  /*0cf0*/  IMAD R5, R22, R5, R25 ;  /* 0x0000000516057224 */ /* 0x000fcc00078e0219 */
[----:B------:R-:W1:Y:S01]  /*0d00*/  LDC.64 R32, c[0x0][0x390] ;  /* 0x0000e400ff207b82 */ /* 0x000e620000000a00 */
[----:B------:R-:W-:Y:S01]  /*0d10*/  MOV R18, 0x0 ;  /* 0x0000000000127802 */ /* 0x000fe20000000f00 */
[----:B------:R-:W2:Y:S01]  /*0d20*/  LDCU.64 UR4, c[0x4][0x8] ;  /* 0x01000100ff0477ac */ /* 0x000ea20008000a00 */
[----:B0-----:R-:W-:-:S05]  /*0d30*/  IMAD.WIDE.U32 R34, R3, 0x4, R34 ;  /* 0x0000000403227825 */ /* 0x001fca00078e0022 */
[----:B------:R-:W3:Y:S01]  /*0d40*/  LDG.E R8, desc[UR36][R34.64] ;  /* 0x0000002422087981 */ /* 0x000ee2000c1e1900 */
[----:B-1----:R-:W-:-:S05]  /*0d50*/  IMAD.WIDE R32, R5, 0x4, R32 ;  /* 0x0000000405207825 */ /* 0x002fca00078e0220 */
[----:B------:R-:W4:Y:S01]  /*0d60*/  LDG.E R10, desc[UR36][R32.64] ;  /* 0x00000024200a7981 */ /* 0x000f22000c1e1900 */
[----:B------:R0:W1:Y:S01]  /*0d70*/  LDC.64 R12, c[0x4][R18] ;  /* 0x01000000120c7b82 */ /* 0x0000620000000a00 */
[----:B--2---:R-:W-:Y:S01]  /*0d80*/  IMAD.U32 R4, RZ, RZ, UR4 ;  /* 0x00000004ff047e24 */ /* 0x004fe2000f8e00ff */
[----:B------:R-:W-:Y:S01]  /*0d90*/  MOV R5, UR5 ;  /* 0x0000000500057c02 */ /* 0x000fe20008000f00 */
[----:B------:R-:W-:Y:S01]  /*0da0*/  IMAD.MOV.U32 R6, RZ, RZ, R2 ;  /* 0x000000ffff067224 */ /* 0x000fe200078e0002 */
[----:B------:R-:W-:Y:S01]  /*0db0*/  MOV R7, R16 ;  /* 0x0000001000077202 */ /* 0x000fe20000000f00 */
[----:B---3--:R-:W-:Y:S08]  /*0dc0*/  F2F.F64.F32 R8, R8 ;  /* 0x0000000800087310 */ /* 0x008ff00000201800 */
[----:B----4-:R-:W2:Y:S02]  /*0dd0*/  F2F.F64.F32 R10, R10 ;  /* 0x0000000a000a7310 */ /* 0x010ea40000201800 */
[----:B-12---:R0:W-:Y:S02]  /*0de0*/  STL.128 [R1], R8 ;  /* 0x0000000801007387 */ /* 0x0061e40000100c00 */
[----:B------:R-:W-:-:S07]  /*0df0*/  LEPC R20, `(.L_x_12) ;  /* 0x000000001014794e */ /* 0x000fce0000000000 */
[----:B0-----:R-:W-:Y:S05]  /*0e00*/  CALL.ABS.NOINC R12 ;  /* 0x000000000c007343 */ /* 0x001fea0003c00000 */
.L_x_12:
[----:B------:R-:W0:Y:S01]  /*0e10*/  LDC R31, c[0x0][0x3a4] ;  /* 0x0000e900ff1f7b82 */ /* 0x000e220000000800 */
[----:B------:R-:W1:Y:S01]  /*0e20*/  LDCU.64 UR4, c[0x0][0x388] ;  /* 0x00007100ff0477ac */ /* 0x000e620008000a00 */
[----:B------:R-:W-:Y:S01]  /*0e30*/  IADD3 R0, P0, PT, R17, R22, RZ ;  /* 0x0000001611007210 */ /* 0x000fe20007f1e0ff */
[----:B------:R-:W2:Y:S04]  /*0e40*/  LDG.E R19, desc[UR36][R34.64] ;  /* 0x0000002422137981 */ /* 0x000ea8000c1e1900 */
[----:B------:R-:W-:Y:S01]  /*0e50*/  IMAD.X R3, RZ, RZ, RZ, P0 ;  /* 0x000000ffff037224 */ /* 0x000fe200000e06ff */
[----:B-1----:R-:W-:-:S04]  /*0e60*/  LEA R28, P0, R0, UR4, 0x2 ;  /* 0x00000004001c7c11 */ /* 0x002fc8000f8010ff */
[----:B------:R-:W-:Y:S01]  /*0e70*/  LEA.HI.X R29, R0, UR5, R3, 0x2, P0 ;  /* 0x00000005001d7c11 */ /* 0x000fe200080f1403 */
[----:B0-----:R-:W-:Y:S01]  /*0e80*/  IMAD.WIDE R30, R31, 0x4, R32 ;  /* 0x000000041f1e7825 */ /* 0x001fe200078e0220 */
[----:B------:R0:W1:Y:S01]  /*0e90*/  LDC.64 R12, c[0x4][R18] ;  /* 0x01000000120c7b82 */ /* 0x0000620000000a00 */
[----:B------:R-:W2:Y:S01]  /*0ea0*/  LDG.E R32, desc[UR36][R32.64] ;  /* 0x0000002420207981 */ /* 0x000ea2000c1e1900 */
[----:B------:R-:W3:Y:S03]  /*0eb0*/  LDCU.64 UR4, c[0x4][0x8] ;  /* 0x01000100ff0477ac */ /* 0x000ee60008000a00 */
[----:B------:R-:W4:Y:S04]  /*0ec0*/  LDG.E R10, desc[UR36][R30.64] ;  /* 0x000000241e0a7981 */ /* 0x000f28000c1e1900 */
[----:B------:R-:W5:Y:S01]  /*0ed0*/  LDG.E R8, desc[UR36][R28.64+0x4] ;  /* 0x000004241c087981 */ /* 0x000f62000c1e1900 */
[----:B------:R-:W-:Y:S01]  /*0ee0*/  IMAD.MOV.U32 R6, RZ, RZ, R2 ;  /* 0x000000ffff067224 */ /* 0x000fe200078e0002 */
[----:B------:R-:W-:-:S02]  /*0ef0*/  MOV R7, R16 ;  /* 0x0000001000077202 */ /* 0x000fc40000000f00 */
[----:B---3--:R-:W-:Y:S02]  /*0f00*/  MOV R4, UR4 ;  /* 0x0000000400047c02 */ /* 0x008fe40008000f00 */
[----:B------:R-:W-:Y:S01]  /*0f10*/  MOV R5, UR5 ;  /* 0x0000000500057c02 */ /* 0x000fe20008000f00 */
[----:B----4-:R-:W-:Y:S08]  /*0f20*/  F2F.F64.F32 R10, R10 ;  /* 0x0000000a000a7310 */ /* 0x010ff00000201800 */
[----:B-----5:R-:W3:Y:S02]  /*0f30*/  F2F.F64.F32 R8, R8 ;  /* 0x0000000800087310 */ /* 0x020ee40000201800 */
[----:B---3--:R0:W-:Y:S01]  /*0f40*/  STL.128 [R1], R8 ;  /* 0x0000000801007387 */ /* 0x0081e20000100c00 */
[----:B-12---:R-:W-:-:S07]  /*0f50*/  FFMA R19, R19, R32, R26 ;  /* 0x0000002013137223 */ /* 0x006fce000000001a */
[----:B------:R-:W-:-:S07]  /*0f60*/  LEPC R20, `(.L_x_13) ;  /* 0x000000001014794e */ /* 0x000fce0000000000 */
[----:B0-----:R-:W-:Y:S05]  /*0f70*/  CALL.ABS.NOINC R12 ;  /* 0x000000000c007343 */ /* 0x001fea0003c00000 */
.L_x_13:
        /* <DEDUP_REMOVED lines=10> */
[----:B------:R-:W-:Y:S02]  /*1020*/  MOV R6, R2 ;  /* 0x0000000200067202 */ /* 0x000fe40000000f00 */
[----:B------:R-:W-:Y:S01]  /*1030*/  MOV R7, R16 ;  /* 0x0000001000077202 */ /* 0x000fe20000000f00 */
[----:B--2---:R-:W-:Y:S08]  /*1040*/  F2F.F64.F32 R8, R8 ;  /* 0x0000000800087310 */ /* 0x004ff00000201800 */
[----:B----4-:R-:W1:Y:S02]  /*1050*/  F2F.F64.F32 R10, R10 ;  /* 0x0000000a000a7310 */ /* 0x010e640000201800 */
[----:B-1----:R1:W-:Y:S01]  /*1060*/  STL.128 [R1], R8 ;  /* 0x0000000801007387 */ /* 0x0023e20000100c00 */
[----:B0--3--:R-:W-:-:S07]  /*1070*/  FFMA R19, R0, R30, R19 ;  /* 0x0000001e00137223 */ /* 0x009fce0000000013 */
[----:B------:R-:W-:-:S07]  /*1080*/  LEPC R20, `(.L_x_14) ;  /* 0x000000001014794e */ /* 0x000fce0000000000 */
[----:B-1----:R-:W-:Y:S05]  /*1090*/  CALL.ABS.NOINC R12 ;  /* 0x000000000c007343 */ /* 0x002fea0003c00000 */
.L_x_14:
        /* <DEDUP_REMOVED lines=8> */
[----:B-1----:R-:W-:Y:S01]  /*1120*/  IMAD.U32 R4, RZ, RZ, UR4 ;  /* 0x00000004ff047e24 */ /* 0x002fe2000f8e00ff */
[----:B------:R-:W-:Y:S01]  /*1130*/  MOV R5, UR5 ;  /* 0x0000000500057c02 */ /* 0x000fe20008000f00 */
[----:B------:R-:W-:Y:S01]  /*1140*/  IMAD.MOV.U32 R7, RZ, RZ, R16 ;  /* 0x000000ffff077224 */ /* 0x000fe200078e0010 */
[----:B------:R-:W-:Y:S01]  /*1150*/  MOV R6, R2 ;  /* 0x0000000200067202 */ /* 0x000fe20000000f00 */
[----:B--2---:R-:W-:Y:S08]  /*1160*/  F2F.F64.F32 R8, R8 ;  /* 0x0000000800087310 */ /* 0x004ff00000201800 */
[----:B----4-:R-:W1:Y:S02]  /*1170*/  F2F.F64.F32 R10, R10 ;  /* 0x0000000a000a7310 */ /* 0x010e640000201800 */
[----:B-1----:R1:W-:Y:S01]  /*1180*/  STL.128 [R1], R8 ;  /* 0x0000000801007387 */ /* 0x0023e20000100c00 */
[----:B0--3--:R-:W-:-:S07]  /*1190*/  FFMA R19, R0, R26, R19 ;  /* 0x0000001a00137223 */ /* 0x009fce0000000013 */
[----:B------:R-:W-:-:S07]  /*11a0*/  LEPC R20, `(.L_x_15) ;  /* 0x000000001014794e */ /* 0x000fce0000000000 */
[----:B-1----:R-:W-:Y:S05]  /*11b0*/  CALL.ABS.NOINC R12 ;  /* 0x000000000c007343 */ /* 0x002fea0003c00000 */
.L_x_15:
[----:B------:R-:W2:Y:S04]  /*11c0*/  LDG.E R26, desc[UR36][R28.64+0xc] ;  /* 0x00000c241c1a7981 */ /* 0x000ea8000c1e1900 */
[----:B------:R-:W2:Y:S01]  /*11d0*/  LDG.E R30, desc[UR36][R30.64] ;  /* 0x000000241e1e7981 */ /* 0x000ea2000c1e1900 */
[----:B------:R-:W-:Y:S01]  /*11e0*/  IADD3 R22, PT, PT, R22, 0x4, RZ ;  /* 0x0000000416167810 */ /* 0x000fe20007ffe0ff */
[----:B--2---:R-:W-:-:S07]  /*11f0*/  FFMA R26, R26, R30, R19 ;  /* 0x0000001e1a1a7223 */ /* 0x004fce0000000013 */
.L_x_11:
[----:B------:R-:W0:Y:S02]  /*1200*/  LDCU UR4, c[0x0][0x39c] ;  /* 0x00007380ff0477ac */ /* 0x000e240008000800 */
[----:B0-----:R-:W-:-:S09]  /*1210*/  ULOP3.LUT UP0, UR4, UR4, 0x3, URZ, 0xc0, !UPT ;  /* 0x0000000304047892 */ /* 0x001fd2000f80c0ff */
[----:B------:R-:W-:Y:S05]  /*1220*/  BRA.U !UP0, `(.L_x_0) ;  /* 0x0000000508387547 */ /* 0x000fea000b800000 */
[----:B------:R-:W-:-:S09]  /*1230*/  UISETP.NE.AND UP0, UPT, UR4, 0x1, UPT ;  /* 0x000000010400788c */ /* 0x000fd2000bf05270 */
[----:B------:R-:W-:Y:S05]  /*1240*/  BRA.U !UP0, `(.L_x_16) ;  /* 0x0000000108c07547 */ /* 0x000fea000b800000 */
[----:B------:R-:W0:Y:S01]  /*1250*/  LDC.64 R32, c[0x0][0x388] ;  /* 0x0000e200ff207b82 */ /* 0x000e220000000a00 */
[----:B------:R-:W1:Y:S01]  /*1260*/  LDCU UR4, c[0x0][0x3a4] ;  /* 0x00007480ff0477ac */ /* 0x000e620008000800 */
[----:B------:R-:W-:-:S06]  /*1270*/  IADD3 R3, PT, PT, R17, R22, RZ ;  /* 0x0000001611037210 */ /* 0x000fcc0007ffe0ff */
[----:B------:R-:W2:Y:S01]  /*1280*/  LDC.64 R30, c[0x0][0x390] ;  /* 0x0000e400ff1e7b82 */ /* 0x000ea20000000a00 */
[----:B-1----:R-:W-:Y:S01]  /*1290*/  IMAD R5, R22, UR4, R25 ;  /* 0x0000000416057c24 */ /* 0x002fe2000f8e0219 */
[----:B------:R-:W-:Y:S01]  /*12a0*/  MOV R18, 0x0 ;  /* 0x0000000000127802 */ /* 0x000fe20000000f00 */
[----:B------:R-:W1:Y:S01]  /*12b0*/  LDCU.64 UR4, c[0x4][0x8] ;  /* 0x01000100ff0477ac */ /* 0x000e620008000a00 */
[----:B0-----:R-:W-:-:S05]  /*12c0*/  IMAD.WIDE.U32 R32, R3, 0x4, R32 ;  /* 0x0000000403207825 */ /* 0x001fca00078e0020 */
[----:B------:R-:W3:Y:S01]  /*12d0*/  LDG.E R8, desc[UR36][R32.64] ;  /* 0x0000002420087981 */ /* 0x000ee2000c1e1900 */
[----:B--2---:R-:W-:-:S05]  /*12e0*/  IMAD.WIDE R30, R5, 0x4, R30 ;  /* 0x00000004051e7825 */ /* 0x004fca00078e021e */
[----:B------:R-:W2:Y:S01]  /*12f0*/  LDG.E R10, desc[UR36][R30.64] ;  /* 0x000000241e0a7981 */ /* 0x000ea2000c1e1900 */
[----:B------:R0:W4:Y:S01]  /*1300*/  LDC.64 R12, c[0x4][R18] ;  /* 0x01000000120c7b82 */ /* 0x0001220000000a00 */
[----:B-1----:R-:W-:Y:S01]  /*1310*/  IMAD.U32 R4, RZ, RZ, UR4 ;  /* 0x00000004ff047e24 */ /* 0x002fe2000f8e00ff */
[----:B------:R-:W-:Y:S01]  /*1320*/  MOV R5, UR5 ;  /* 0x0000000500057c02 */ /* 0x000fe20008000f00 */
[----:B------:R-:W-:Y:S01]  /*1330*/  IMAD.MOV.U32 R7, RZ, RZ, R16 ;  /* 0x000000ffff077224 */ /* 0x000fe200078e0010 */
[----:B------:R-:W-:Y:S01]  /*1340*/  MOV R6, R2 ;  /* 0x0000000200067202 */ /* 0x000fe20000000f00 */
[----:B---3--:R-:W-:Y:S08]  /*1350*/  F2F.F64.F32 R8, R8 ;  /* 0x0000000800087310 */ /* 0x008ff00000201800 */
[----:B--2---:R-:W1:Y:S02]  /*1360*/  F2F.F64.F32 R10, R10 ;  /* 0x0000000a000a7310 */ /* 0x004e640000201800 */
[----:B-1--4-:R0:W-:Y:S02]  /*1370*/  STL.128 [R1], R8 ;  /* 0x0000000801007387 */ /* 0x0121e40000100c00 */
[----:B------:R-:W-:-:S07]  /*1380*/  LEPC R20, `(.L_x_17) ;  /* 0x000000001014794e */ /* 0x000fce0000000000 */
[----:B0-----:R-:W-:Y:S05]  /*1390*/  CALL.ABS.NOINC R12 ;  /* 0x000000000c007343 */ /* 0x001fea0003c00000 */
.L_x_17:
[----:B------:R-:W0:Y:S01]  /*13a0*/  LDC R35, c[0x0][0x3a4] ;  /* 0x0000e900ff237b82 */ /* 0x000e220000000800 */
[----:B------:R-:W1:Y:S01]  /*13b0*/  LDCU.64 UR4, c[0x0][0x388] ;  /* 0x00007100ff0477ac */ /* 0x000e620008000a00 */
[----:B------:R-:W-:Y:S01]  /*13c0*/  IADD3 R0, P0, PT, R17, R22, RZ ;  /* 0x0000001611007210 */ /* 0x000fe20007f1e0ff */
[----:B------:R-:W2:Y:S03]  /*13d0*/  LDG.E R33, desc[UR36][R32.64] ;  /* 0x0000002420217981 */ /* 0x000ea6000c1e1900 */
[----:B------:R-:W-:Y:S02]  /*13e0*/  IADD3.X R3, PT, PT, RZ, RZ, RZ, P0, !PT ;  /* 0x000000ffff037210 */ /* 0x000fe400007fe4ff */
[----:B-1----:R-:W-:-:S04]  /*13f0*/  LEA R28, P0, R0, UR4, 0x2 ;  /* 0x00000004001c7c11 */ /* 0x002fc8000f8010ff */
[----:B------:R-:W-:Y:S01]  /*1400*/  LEA.HI.X R29, R0, UR5, R3, 0x2, P0 ;  /* 0x00000005001d7c11 */ /* 0x000fe200080f1403 */
[----:B0-----:R-:W-:Y:S01]  /*1410*/  IMAD.WIDE R34, R35, 0x4, R30 ;  /* 0x0000000423227825 */ /* 0x001fe200078e021e */
[----:B------:R-:W0:Y:S01]  /*1420*/  LDC.64 R18, c[0x4][R18] ;  /* 0x0100000012127b82 */ /* 0x000e220000000a00 */
[----:B------:R-:W2:Y:S01]  /*1430*/  LDG.E R30, desc[UR36][R30.64] ;  /* 0x000000241e1e7981 */ /* 0x000ea2000c1e1900 */
[----:B------:R-:W1:Y:S03]  /*1440*/  LDCU.64 UR4, c[0x4][0x8] ;  /* 0x01000100ff0477ac */ /* 0x000e660008000a00 */
[----:B------:R-:W3:Y:S04]  /*1450*/  LDG.E R10, desc[UR36][R34.64] ;  /* 0x00000024220a7981 */ /* 0x000ee8000c1e1900 */
[----:B------:R-:W4:Y:S01]  /*1460*/  LDG.E R8, desc[UR36][R28.64+0x4] ;  /* 0x000004241c087981 */ /* 0x000f22000c1e1900 */
[----:B------:R-:W-:-:S02]  /*1470*/  MOV R6, R2 ;  /* 0x0000000200067202 */ /* 0x000fc40000000f00 */
[----:B------:R-:W-:Y:S02]  /*1480*/  MOV R7, R16 ;  /* 0x0000001000077202 */ /* 0x000fe40000000f00 */
[----:B-1----:R-:W-:Y:S01]  /*1490*/  MOV R4, UR4 ;  /* 0x0000000400047c02 */ /* 0x002fe20008000f00 */
[----:B------:R-:W-:Y:S01]  /*14a0*/  IMAD.U32 R5, RZ, RZ, UR5 ;  /* 0x00000005ff057e24 */ /* 0x000fe2000f8e00ff */
[----:B---3--:R-:W-:Y:S08]  /*14b0*/  F2F.F64.F32 R10, R10 ;  /* 0x0000000a000a7310 */ /* 0x008ff00000201800 */
[----:B----4-:R-:W1:Y:S02]  /*14c0*/  F2F.F64.F32 R8, R8 ;  /* 0x0000000800087310 */ /* 0x010e640000201800 */
[----:B-1----:R1:W-:Y:S01]  /*14d0*/  STL.128 [R1], R8 ;  /* 0x0000000801007387 */ /* 0x0023e20000100c00 */
[----:B0-2---:R-:W-:-:S07]  /*14e0*/  FFMA R26, R33, R30, R26 ;  /* 0x0000001e211a7223 */ /* 0x005fce000000001a */
[----:B------:R-:W-:-:S07]  /*14f0*/  LEPC R20, `(.L_x_18) ;  /* 0x000000001014794e */ /* 0x000fce0000000000 */
[----:B-1----:R-:W-:Y:S05]  /*1500*/  CALL.ABS.NOINC R18 ;  /* 0x0000000012007343 */ /* 0x002fea0003c00000 */
.L_x_18:
[----:B------:R-:W2:Y:S04]  /*1510*/  LDG.E R29, desc[UR36][R28.64+0x4] ;  /* 0x000004241c1d7981 */ /* 0x000ea8000c1e1900 */
[----:B------:R-:W2:Y:S01]  /*1520*/  LDG.E R34, desc[UR36][R34.64] ;  /* 0x0000002422227981 */ /* 0x000ea2000c1e1900 */
[----:B------:R-:W-:Y:S02]  /*1530*/  VIADD R22, R22, 0x2 ;  /* 0x0000000216167836 */ /* 0x000fe40000000000 */
[----:B--2---:R-:W-:-:S07]  /*1540*/  FFMA R26, R29, R34, R26 ;  /* 0x000000221d1a7223 */ /* 0x004fce000000001a */
.L_x_16:
[----:B------:R-:W0:Y:S02]  /*1550*/  LDCU UR4, c[0x0][0x39c] ;  /* 0x00007380ff0477ac */ /* 0x000e240008000800 */
[----:B0-----:R-:W-:-:S04]  /*1560*/  ULOP3.LUT UR4, UR4, 0x1, URZ, 0xc0, !UPT ;  /* 0x0000000104047892 */ /* 0x001fc8000f8ec0ff */
[----:B------:R-:W-:-:S09]  /*1570*/  UISETP.NE.U32.AND UP0, UPT, UR4, 0x1, UPT ;  /* 0x000000010400788c */ /* 0x000fd2000bf05070 */
[----:B------:R-:W-:Y:S05]  /*1580*/  BRA.U UP0, `(.L_x_0) ;  /* 0x0000000100607547 */ /* 0x000fea000b800000 */
        /* <DEDUP_REMOVED lines=11> */
[----:B------:R-:W0:Y:S01]  /*1640*/  LDC.64 R12, c[0x4][R12] ;  /* 0x010000000c0c7b82 */ /* 0x000e220000000a00 */
[----:B-1----:R-:W-:Y:S01]  /*1650*/  MOV R4, UR4 ;  /* 0x0000000400047c02 */ /* 0x002fe20008000f00 */
[----:B------:R-:W-:Y:S01]  /*1660*/  IMAD.U32 R5, RZ, RZ, UR5 ;  /* 0x00000005ff057e24 */ /* 0x000fe2000f8e00ff */
[----:B------:R-:W-:Y:S02]  /*1670*/  MOV R6, R2 ;  /* 0x0000000200067202 */ /* 0x000fe40000000f00 */
[----:B------:R-:W-:Y:S01]  /*1680*/  MOV R7, R16 ;  /* 0x0000001000077202 */ /* 0x000fe20000000f00 */
[----:B---3--:R-:W-:Y:S08]  /*1690*/  F2F.F64.F32 R8, R8 ;  /* 0x0000000800087310 */ /* 0x008ff00000201800 */
[----:B--2---:R-:W1:Y:S02]  /*16a0*/  F2F.F64.F32 R10, R10 ;  /* 0x0000000a000a7310 */ /* 0x004e640000201800 */
[----:B01----:R1:W-:Y:S02]  /*16b0*/  STL.128 [R1], R8 ;  /* 0x0000000801007387 */ /* 0x0033e40000100c00 */
[----:B------:R-:W-:-:S07]  /*16c0*/  LEPC R20, `(.L_x_19) ;  /* 0x000000001014794e */ /* 0x000fce0000000000 */
[----:B-1----:R-:W-:Y:S05]  /*16d0*/  CALL.ABS.NOINC R12 ;  /* 0x000000000c007343 */ /* 0x002fea0003c00000 */
.L_x_19:
[----:B------:R-:W2:Y:S04]  /*16e0*/  LDG.E R29, desc[UR36][R28.64] ;  /* 0x000000241c1d7981 */ /* 0x000ea8000c1e1900 */
[----:B------:R-:W2:Y:S02]  /*16f0*/  LDG.E R18, desc[UR36][R18.64] ;  /* 0x0000002412127981 */ /* 0x000ea4000c1e1900 */
[----:B--2---:R-:W-:-:S07]  /*1700*/  FFMA R26, R29, R18, R26 ;  /* 0x000000121d1a7223 */ /* 0x004fce000000001a */
.L_x_0:
[----:B------:R-:W0:Y:S01]  /*1710*/  LDC.64 R2, c[0x0][0x380] ;  /* 0x0000e000ff027b82 */ /* 0x000e220000000a00 */
[----:B------:R-:W1:Y:S02]  /*1720*/  LDCU UR4, c[0x0][0x3a4] ;  /* 0x00007480ff0477ac */ /* 0x000e640008000800 */
[----:B-1----:R-:W-:-:S04]  /*1730*/  IMAD R23, R23, UR4, R25 ;  /* 0x0000000417177c24 */ /* 0x002fc8000f8e0219 */
[----:B0-----:R-:W-:-:S05]  /*1740*/  IMAD.WIDE R2, R23, 0x4, R2 ;  /* 0x0000000417027825 */ /* 0x001fca00078e0202 */
[----:B------:R-:W-:Y:S01]  /*1750*/  STG.E desc[UR36][R2.64], R26 ;  /* 0x0000001a02007986 */ /* 0x000fe2000c101924 */
[----:B------:R-:W-:Y:S05]  /*1760*/  EXIT ;  /* 0x000000000000794d */ /* 0x000fea0003800000 */
.L_x_20:
[----:B------:R-:W-:-:S00]  /*1770*/  BRA `(.L_x_20) ;  /* 0xfffffffc00fc7947 */ /* 0x000fc0000383ffff */
[----:B------:R-:W-:-:S00]  /*1780*/  NOP ;  /* 0x0000000000007918 */ /* 0x000fc00000000000 */
[----:B------:R-:W-:-:S00]  /*1790*/  NOP ;  /* 0x0000000000007918 */ /* 0x000fc00000000000 */
[----:B------:R-:W-:-:S00]  /*17a0*/  NOP ;  /* 0x0000000000007918 */ /* 0x000fc00000000000 */
[----:B------:R-:W-:-:S00]  /*17b0*/  NOP ;  /* 0x0000000000007918 */ /* 0x000fc00000000000 */
[----:B------:R-:W-:-:S00]  /*17c0*/  NOP ;  /* 0x0000000000007918 */ /* 0x000fc00000000000 */
[----:B------:R-:W-:-:S00]  /*17d0*/  NOP ;  /* 0x0000000000007918 */ /* 0x000fc00000000000 */
[----:B------:R-:W-:-:S00]  /*17e0*/  NOP ;  /* 0x0000000000007918 */ /* 0x000fc00000000000 */
[----:B------:R-:W-:-:S00]  /*17f0*/  NOP ;  /* 0x0000000000007918 */ /* 0x000fc00000000000 */
.L_x_21:


//--------------------- .nv.global.init           --------------------------
	.section	.nv.global.init,"aw",@progbits
.nv.global.init:
	.type		$str,@object
	.size		$str,(.L_0 - $str)
$str:
        /*0000*/ 	.byte	0x25, 0x66, 0x20, 0x78, 0x20, 0x25, 0x66, 0x0a, 0x00
.L_0:


//--------------------- .nv.shared.reserved.0     --------------------------
	.section	.nv.shared.reserved.0,"aw",@nobits
	.weak		__nv_reservedSMEM_offset_0_alias
	.size		__nv_reservedSMEM_offset_0_alias, 0, 64
	.other		__nv_reservedSMEM_offset_0_alias,@"STO_CUDA_RESERVED_SHARED STV_DEFAULT"
__nv_reservedSMEM_offset_0_alias:
	.zero		0
	.zero		64


//--------------------- .nv.constant0._Z22Multiplica_Matrices_GMPfS_S_iiii --------------------------
	.section	.nv.constant0._Z22Multiplica_Matrices_GMPfS_S_iiii,"a",@progbits
	.sectionflags	@""
	.align	4
.nv.constant0._Z22Multiplica_Matrices_GMPfS_S_iiii:
	.zero		936


//--------------------- SYMBOLS --------------------------

	.type		.nv.reservedSmem.offset0,@object
	.size		.nv.reservedSmem.offset0,0x4
	.type		vprintf,@function
